//
// Generated by NVIDIA NVVM Compiler
//
// Compiler Build ID: CL-36424714
// Cuda compilation tools, release 13.0, V13.0.88
// Based on NVVM 20.0.0
//

.version 9.0
.target sm_100
.address_size 64

	// .globl	_Z15cuda_thread_idxv
.extern .func  (.param .b32 func_retval0) vprintf
(
	.param .b64 vprintf_param_0,
	.param .b64 vprintf_param_1
)
;
.global .align 1 .b8 $str[36] = {98, 108, 111, 99, 107, 73, 100, 120, 46, 122, 32, 61, 32, 37, 100, 32, 32, 44, 116, 104, 114, 101, 97, 100, 73, 100, 120, 46, 122, 32, 61, 37, 100, 32, 10};
.global .align 1 .b8 $str$1[50] = {98, 108, 111, 99, 107, 68, 105, 109, 46, 120, 32, 61, 32, 37, 100, 44, 98, 108, 111, 99, 107, 68, 105, 109, 46, 121, 32, 61, 32, 37, 100, 44, 98, 108, 111, 99, 107, 68, 105, 109, 46, 122, 32, 61, 32, 37, 100, 32, 10};
.global .align 1 .b8 $str$2[47] = {103, 114, 105, 100, 68, 105, 109, 46, 120, 32, 61, 32, 37, 100, 44, 103, 114, 105, 100, 68, 105, 109, 46, 121, 32, 61, 32, 37, 100, 44, 103, 114, 105, 100, 68, 105, 109, 46, 122, 32, 61, 32, 37, 100, 32, 10};
.global .align 1 .b8 $str$3[20] = {103, 108, 111, 98, 97, 108, 95, 105, 100, 120, 32, 61, 32, 37, 108, 100, 32, 32, 10};

.visible .entry _Z15cuda_thread_idxv()
{
	.local .align 8 .b8 	__local_depot0[16];
	.reg .b64 	%SP;
	.reg .b64 	%SPL;
	.reg .pred 	%p<2>;
	.reg .b32 	%r<30>;
	.reg .b64 	%rd<14>;

	mov.u64 	%SPL, __local_depot0;
	cvta.local.u64 	%SP, %SPL;
	add.u64 	%rd2, %SP, 0;
	add.u64 	%rd1, %SPL, 0;
	mov.u32 	%r1, %ctaid.x;
	mov.u32 	%r2, %ctaid.y;
	or.b32  	%r5, %r1, %r2;
	mov.u32 	%r3, %tid.x;
	or.b32  	%r6, %r5, %r3;
	mov.u32 	%r4, %tid.y;
	or.b32  	%r7, %r6, %r4;
	setp.ne.s32 	%p1, %r7, 0;
	@%p1 bra 	$L__BB0_2;
	mov.u32 	%r8, %ctaid.z;
	mov.u32 	%r9, %tid.z;
	st.local.v2.u32 	[%rd1], {%r8, %r9};
	mov.u64 	%rd3, $str;
	cvta.global.u64 	%rd4, %rd3;
	{ // callseq 0, 0
	.param .b64 param0;
	st.param.b64 	[param0], %rd4;
	.param .b64 param1;
	st.param.b64 	[param1], %rd2;
	.param .b32 retval0;
	call.uni (retval0), 
	vprintf, 
	(
	param0, 
	param1
	);
	ld.param.b32 	%r10, [retval0];
	} // callseq 0
	mov.u32 	%r12, %ntid.x;
	mov.u32 	%r13, %ntid.y;
	mov.u32 	%r14, %ntid.z;
	st.local.v2.u32 	[%rd1], {%r12, %r13};
	st.local.u32 	[%rd1+8], %r14;
	mov.u64 	%rd6, $str$1;
	cvta.global.u64 	%rd7, %rd6;
	{ // callseq 1, 0
	.param .b64 param0;
	st.param.b64 	[param0], %rd7;
	.param .b64 param1;
	st.param.b64 	[param1], %rd2;
	.param .b32 retval0;
	call.uni (retval0), 
	vprintf, 
	(
	param0, 
	param1
	);
	ld.param.b32 	%r15, [retval0];
	} // callseq 1
	mov.u32 	%r17, %nctaid.x;
	mov.u32 	%r18, %nctaid.y;
	mov.u32 	%r19, %nctaid.z;
	st.local.v2.u32 	[%rd1], {%r17, %r18};
	st.local.u32 	[%rd1+8], %r19;
	mov.u64 	%rd8, $str$2;
	cvta.global.u64 	%rd9, %rd8;
	{ // callseq 2, 0
	.param .b64 param0;
	st.param.b64 	[param0], %rd9;
	.param .b64 param1;
	st.param.b64 	[param1], %rd2;
	.param .b32 retval0;
	call.uni (retval0), 
	vprintf, 
	(
	param0, 
	param1
	);
	ld.param.b32 	%r20, [retval0];
	} // callseq 2
$L__BB0_2:
	mov.u32 	%r22, %nctaid.x;
	mov.u32 	%r23, %ntid.x;
	mov.u32 	%r24, %ntid.y;
	mad.lo.s32 	%r25, %r2, %r22, %r1;
	mad.lo.s32 	%r26, %r25, %r24, %r4;
	mad.lo.s32 	%r27, %r26, %r23, %r3;
	cvt.u64.u32 	%rd10, %r27;
	st.local.u64 	[%rd1], %rd10;
	mov.u64 	%rd11, $str$3;
	cvta.global.u64 	%rd12, %rd11;
	{ // callseq 3, 0
	.param .b64 param0;
	st.param.b64 	[param0], %rd12;
	.param .b64 param1;
	st.param.b64 	[param1], %rd2;
	.param .b32 retval0;
	call.uni (retval0), 
	vprintf, 
	(
	param0, 
	param1
	);
	ld.param.b32 	%r28, [retval0];
	} // callseq 3
	ret;

}


// ===== COMPILED SASS (sm_100) =====

	.target	sm_100

	.elftype	@"ET_EXEC"


//--------------------- .note.nv.tkinfo           --------------------------
	.section	.note.nv.tkinfo,"",@"SHT_NOTE"
	.sectionflags	@"SHF_NOTE_NV_TKINFO"
	.tkinfo
        /*0018*/ 	.word	0x00000002
        /*0030*/ 	.string	""
        /*0030*/ 	.string	"ptxas"
        /*0030*/ 	.string	"Cuda compilation tools, release 13.0, V13.0.88"
        /*0030*/ 	.string	"Build cuda_13.0.r13.0/compiler.36424714_0"
        /*0030*/ 	.string	"-arch sm_100 -m 64 "



//--------------------- .note.nv.cuinfo           --------------------------
	.section	.note.nv.cuinfo,"",@"SHT_NOTE"
	.sectionflags	@"SHF_NOTE_NV_CUINFO"
        /*0018*/ 	.short	0x0002
        /*001a*/ 	.short	0x0064
        /*001c*/ 	.short	0x0082
	.zero		2


//--------------------- .nv.info                  --------------------------
	.section	.nv.info,"",@"SHT_CUDA_INFO"
	.align	4


	//----- nvinfo : EIATTR_REGCOUNT
	.align		4
        /*0000*/ 	.byte	0x04, 0x2f
        /*0002*/ 	.short	(.L_5 - .L_4)
	.align		4
.L_4:
        /*0004*/ 	.word	index@(_Z15cuda_thread_idxv)
        /*0008*/ 	.word	0x00000019


	//----- nvinfo : EIATTR_FRAME_SIZE
	.align		4
.L_5:
        /*000c*/ 	.byte	0x04, 0x11
        /*000e*/ 	.short	(.L_7 - .L_6)
	.align		4
.L_6:
        /*0010*/ 	.word	index@(_Z15cuda_thread_idxv)
        /*0014*/ 	.word	0x00000010


	//----- nvinfo : EIATTR_MIN_STACK_SIZE
	.align		4
.L_7:
        /*0018*/ 	.byte	0x04, 0x12
        /*001a*/ 	.short	(.L_9 - .L_8)
	.align		4
.L_8:
        /*001c*/ 	.word	index@(_Z15cuda_thread_idxv)
        /*0020*/ 	.word	0x00000010
.L_9:


//--------------------- .nv.compat                --------------------------
	.section	.nv.compat,"",@"SHT_CUDA_COMPAT_INFO"
	.align	4
        /*0000*/ 	.byte	0x02, 0x09, 0x00, 0x00, 0x02, 0x02, 0x01, 0x00, 0x02, 0x05, 0x05, 0x00, 0x03, 0x07, 0x01, 0x01
        /*0010*/ 	.byte	0x02, 0x03, 0x00, 0x00, 0x02, 0x06, 0x01, 0x00, 0x04, 0x0b, 0x08, 0x00, 0x09, 0x00, 0x00, 0x00
        /*0020*/ 	.byte	0x00, 0x00, 0x00, 0x00


//--------------------- .nv.info._Z15cuda_thread_idxv --------------------------
	.section	.nv.info._Z15cuda_thread_idxv,"",@"SHT_CUDA_INFO"
	.sectionflags	@""
	.align	4


	//----- nvinfo : EIATTR_CUDA_API_VERSION
	.align		4
        /*0000*/ 	.byte	0x04, 0x37
        /*0002*/ 	.short	(.L_11 - .L_10)
.L_10:
        /*0004*/ 	.word	0x00000082


	//----- nvinfo : EIATTR_SPARSE_MMA_MASK
	.align		4
.L_11:
        /*0008*/ 	.byte	0x03, 0x50
        /*000a*/ 	.short	0x0000


	//----- nvinfo : EIATTR_MAXREG_COUNT
	.align		4
        /*000c*/ 	.byte	0x03, 0x1b
        /*000e*/ 	.short	0x00ff


	//----- nvinfo : EIATTR_EXTERNS
	.align		4
        /*0010*/ 	.byte	0x04, 0x0f
        /*0012*/ 	.short	(.L_13 - .L_12)


	//   ....[0]....
	.align		4
.L_12:
        /*0014*/ 	.word	index@(vprintf)


	//----- nvinfo : EIATTR_MERCURY_ISA_VERSION
	.align		4
.L_13:
        /*0018*/ 	.byte	0x03, 0x5f
        /*001a*/ 	.short	0x0101


	//----- nvinfo : EIATTR_VRC_CTA_INIT_COUNT
	.align		4
        /*001c*/ 	.byte	0x02, 0x4a
	.zero		1
	.zero		1


	//----- nvinfo : EIATTR_SYSCALL_OFFSETS
	.align		4
        /*0020*/ 	.byte	0x04, 0x46
        /*0022*/ 	.short	(.L_15 - .L_14)


	//   ....[0]....
.L_14:
        /*0024*/ 	.word	0x00000190


	//   ....[1]....
        /*0028*/ 	.word	0x00000260


	//   ....[2]....
        /*002c*/ 	.word	0x00000330


	//   ....[3]....
        /*0030*/ 	.word	0x00000450


	//----- nvinfo : EIATTR_EXIT_INSTR_OFFSETS
	.align		4
.L_15:
        /*0034*/ 	.byte	0x04, 0x1c
        /*0036*/ 	.short	(.L_17 - .L_16)


	//   ....[0]....
.L_16:
        /*0038*/ 	.word	0x00000460


	//----- nvinfo : EIATTR_CRS_STACK_SIZE
	.align		4
.L_17:
        /*003c*/ 	.byte	0x04, 0x1e
        /*003e*/ 	.short	(.L_19 - .L_18)
.L_18:
        /*0040*/ 	.word	0x00000000


	//----- nvinfo : EIATTR_SW_WAR
	.align		4
.L_19:
        /*0044*/ 	.byte	0x04, 0x36
        /*0046*/ 	.short	(.L_21 - .L_20)
.L_20:
        /*0048*/ 	.word	0x00000008
.L_21:


//--------------------- .nv.callgraph             --------------------------
	.section	.nv.callgraph,"",@"SHT_CUDA_CALLGRAPH"
	.align	4
	.sectionentsize	8
	.align		4
        /*0000*/ 	.word	0x00000000
	.align		4
        /*0004*/ 	.word	0xffffffff
	.align		4
        /*0008*/ 	.word	index@(_Z15cuda_thread_idxv)
	.align		4
        /*000c*/ 	.word	index@(vprintf)
	.align		4
        /*0010*/ 	.word	0x00000000
	.align		4
        /*0014*/ 	.word	0xfffffffe
	.align		4
        /*0018*/ 	.word	0x00000000
	.align		4
        /*001c*/ 	.word	0xfffffffd
	.align		4
        /*0020*/ 	.word	0x00000000
	.align		4
        /*0024*/ 	.word	0xfffffffc


//--------------------- .nv.constant4             --------------------------
	.section	.nv.constant4,"a",@progbits
	.align	8
	.align		8
.nv.constant4:
        /*0000*/ 	.dword	vprintf
	.align		8
        /*0008*/ 	.dword	$str
	.align		8
        /*0010*/ 	.dword	$str$1
	.align		8
        /*0018*/ 	.dword	$str$2
	.align		8
        /*0020*/ 	.dword	$str$3


//--------------------- .text._Z15cuda_thread_idxv --------------------------
	.section	.text._Z15cuda_thread_idxv,"ax",@progbits
	.align	128
        .global         _Z15cuda_thread_idxv
        .type           _Z15cuda_thread_idxv,@function
        .size           _Z15cuda_thread_idxv,(.L_x_6 - _Z15cuda_thread_idxv)
        .other          _Z15cuda_thread_idxv,@"STO_CUDA_ENTRY STV_DEFAULT"
_Z15cuda_thread_idxv:
.text._Z15cuda_thread_idxv:
[----:B------:R-:W0:Y:S01]  /*0000*/  LDC R1, c[0x0][0x37c] ;  /* 0x0000df00ff017b82 */ /* 0x000e220000000800 */
[----:B------:R-:W1:Y:S07]  /*0010*/  S2R R18, SR_CTAID.Y ;  /* 0x0000000000127919 */ /* 0x000e6e0000002600 */
[----:B------:R-:W1:Y:S01]  /*0020*/  S2UR UR36, SR_CTAID.X ;  /* 0x00000000002479c3 */ /* 0x000e620000002500 */
[----:B------:R-:W2:Y:S01]  /*0030*/  LDCU UR4, c[0x0][0x2f8] ;  /* 0x00005f00ff0477ac */ /* 0x000ea20008000800 */
[----:B0-----:R-:W-:Y:S01]  /*0040*/  VIADD R1, R1, 0xfffffff0 ;  /* 0xfffffff001017836 */ /* 0x001fe20000000000 */
[----:B------:R-:W1:Y:S01]  /*0050*/  S2R R19, SR_TID.X ;  /* 0x0000000000137919 */ /* 0x000e620000002100 */
[----:B------:R-:W-:Y:S01]  /*0060*/  BSSY.RECONVERGENT B6, `(.L_x_0) ;  /* 0x000002e000067945 */ /* 0x000fe20003800200 */
[----:B------:R-:W0:Y:S01]  /*0070*/  LDCU UR5, c[0x0][0x2fc] ;  /* 0x00005f80ff0577ac */ /* 0x000e220008000800 */
[----:B------:R-:W3:Y:S01]  /*0080*/  S2R R22, SR_TID.Y ;  /* 0x0000000000167919 */ /* 0x000ee20000002200 */
[----:B--2---:R-:W-:-:S05]  /*0090*/  IADD3 R2, P1, PT, R1, UR4, RZ ;  /* 0x0000000401027c10 */ /* 0x004fca000ff3e0ff */
[----:B0-----:R-:W-:Y:S01]  /*00a0*/  IMAD.X R16, RZ, RZ, UR5, P1 ;  /* 0x00000005ff107e24 */ /* 0x001fe200088e06ff */
[----:B-1----:R-:W-:-:S04]  /*00b0*/  LOP3.LUT R3, R19, UR36, R18, 0xfe, !PT ;  /* 0x0000002413037c12 */ /* 0x002fc8000f8efe12 */
[----:B---3--:R-:W-:-:S13]  /*00c0*/  LOP3.LUT P0, RZ, R3, R22, RZ, 0xfc, !PT ;  /* 0x0000001603ff7212 */ /* 0x008fda000780fcff */
[----:B------:R-:W-:Y:S05]  /*00d0*/  @P0 BRA `(.L_x_1) ;  /* 0x0000000000980947 */ /* 0x000fea0003800000 */
[----:B------:R-:W0:Y:S01]  /*00e0*/  S2R R10, SR_CTAID.Z ;  /* 0x00000000000a7919 */ /* 0x000e220000002700 */
[----:B------:R-:W-:Y:S01]  /*00f0*/  MOV R17, 0x0 ;  /* 0x0000000000117802 */ /* 0x000fe20000000f00 */
[----:B------:R-:W1:Y:S01]  /*0100*/  LDCU.64 UR4, c[0x4][0x8] ;  /* 0x01000100ff0477ac */ /* 0x000e620008000a00 */
[----:B------:R-:W-:Y:S01]  /*0110*/  IMAD.MOV.U32 R6, RZ, RZ, R2 ;  /* 0x000000ffff067224 */ /* 0x000fe200078e0002 */
[----:B------:R-:W0:Y:S01]  /*0120*/  S2R R11, SR_TID.Z ;  /* 0x00000000000b7919 */ /* 0x000e220000002300 */
[----:B------:R2:W3:Y:S01]  /*0130*/  LDC.64 R8, c[0x4][R17] ;  /* 0x0100000011087b82 */ /* 0x0004e20000000a00 */
[----:B------:R-:W-:Y:S02]  /*0140*/  MOV R7, R16 ;  /* 0x0000001000077202 */ /* 0x000fe40000000f00 */
[----:B-1----:R-:W-:Y:S01]  /*0150*/  MOV R4, UR4 ;  /* 0x0000000400047c02 */ /* 0x002fe20008000f00 */
[----:B------:R-:W-:Y:S01]  /*0160*/  IMAD.U32 R5, RZ, RZ, UR5 ;  /* 0x00000005ff057e24 */ /* 0x000fe2000f8e00ff */
[----:B0-----:R2:W-:Y:S06]  /*0170*/  STL.64 [R1], R10 ;  /* 0x0000000a01007387 */ /* 0x0015ec0000100a00 */
[----:B------:R-:W-:-:S07]  /*0180*/  LEPC R20, `(.L_x_2) ;  /* 0x000000001014794e */ /* 0x000fce0000000000 */
[----:B--23--:R-:W-:Y:S05]  /*0190*/  CALL.ABS.NOINC R8 ;  /* 0x0000000008007343 */ /* 0x00cfea0003c00000 */
.L_x_2:
[----:B------:R-:W0:Y:S01]  /*01a0*/  LDC R8, c[0x0][0x360] ;  /* 0x0000d800ff087b82 */ /* 0x000e220000000800 */
[----:B------:R-:W1:Y:S01]  /*01b0*/  LDCU.64 UR4, c[0x4][0x10] ;  /* 0x01000200ff0477ac */ /* 0x000e620008000a00 */
[----:B------:R-:W-:Y:S01]  /*01c0*/  MOV R6, R2 ;  /* 0x0000000200067202 */ /* 0x000fe20000000f00 */
[----:B------:R-:W-:-:S05]  /*01d0*/  IMAD.MOV.U32 R7, RZ, RZ, R16 ;  /* 0x000000ffff077224 */ /* 0x000fca00078e0010 */
[----:B------:R-:W0:Y:S08]  /*01e0*/  LDC R9, c[0x0][0x364] ;  /* 0x0000d900ff097b82 */ /* 0x000e300000000800 */
[----:B------:R-:W2:Y:S01]  /*01f0*/  LDC R0, c[0x0][0x368] ;  /* 0x0000da00ff007b82 */ /* 0x000ea20000000800 */
[----:B-1----:R-:W-:Y:S02]  /*0200*/  IMAD.U32 R4, RZ, RZ, UR4 ;  /* 0x00000004ff047e24 */ /* 0x002fe4000f8e00ff */
[----:B------:R-:W-:-:S05]  /*0210*/  IMAD.U32 R5, RZ, RZ, UR5 ;  /* 0x00000005ff057e24 */ /* 0x000fca000f8e00ff */
[----:B------:R1:W3:Y:S01]  /*0220*/  LDC.64 R10, c[0x4][R17] ;  /* 0x01000000110a7b82 */ /* 0x0002e20000000a00 */
[----:B0-----:R1:W-:Y:S04]  /*0230*/  STL.64 [R1], R8 ;  /* 0x0000000801007387 */ /* 0x0013e80000100a00 */
[----:B--2---:R1:W-:Y:S02]  /*0240*/  STL [R1+0x8], R0 ;  /* 0x0000080001007387 */ /* 0x0043e40000100800 */
[----:B------:R-:W-:-:S07]  /*0250*/  LEPC R20, `(.L_x_3) ;  /* 0x000000001014794e */ /* 0x000fce0000000000 */
[----:B-1-3--:R-:W-:Y:S05]  /*0260*/  CALL.ABS.NOINC R10 ;  /* 0x000000000a007343 */ /* 0x00afea0003c00000 */
.L_x_3:
[----:B------:R-:W0:Y:S01]  /*0270*/  LDC R8, c[0x0][0x370] ;  /* 0x0000dc00ff087b82 */ /* 0x000e220000000800 */
[----:B------:R-:W1:Y:S01]  /*0280*/  LDCU.64 UR4, c[0x4][0x18] ;  /* 0x01000300ff0477ac */ /* 0x000e620008000a00 */
[----:B------:R-:W-:Y:S01]  /*0290*/  MOV R6, R2 ;  /* 0x0000000200067202 */ /* 0x000fe20000000f00 */
[----:B------:R-:W-:-:S05]  /*02a0*/  IMAD.MOV.U32 R7, RZ, RZ, R16 ;  /* 0x000000ffff077224 */ /* 0x000fca00078e0010 */
[----:B------:R-:W0:Y:S08]  /*02b0*/  LDC R9, c[0x0][0x374] ;  /* 0x0000dd00ff097b82 */ /* 0x000e300000000800 */
[----:B------:R-:W2:Y:S01]  /*02c0*/  LDC R0, c[0x0][0x378] ;  /* 0x0000de00ff007b82 */ /* 0x000ea20000000800 */
[----:B-1----:R-:W-:Y:S01]  /*02d0*/  MOV R4, UR4 ;  /* 0x0000000400047c02 */ /* 0x002fe20008000f00 */
[----:B------:R-:W-:-:S06]  /*02e0*/  IMAD.U32 R5, RZ, RZ, UR5 ;  /* 0x00000005ff057e24 */ /* 0x000fcc000f8e00ff */
[----:B------:R1:W3:Y:S01]  /*02f0*/  LDC.64 R10, c[0x4][R17] ;  /* 0x01000000110a7b82 */ /* 0x0002e20000000a00 */
[----:B0-----:R1:W-:Y:S04]  /*0300*/  STL.64 [R1], R8 ;  /* 0x0000000801007387 */ /* 0x0013e80000100a00 */
[----:B--2---:R1:W-:Y:S02]  /*0310*/  STL [R1+0x8], R0 ;  /* 0x0000080001007387 */ /* 0x0043e40000100800 */
[----:B------:R-:W-:-:S07]  /*0320*/  LEPC R20, `(.L_x_1) ;  /* 0x000000001014794e */ /* 0x000fce0000000000 */
[----:B-1-3--:R-:W-:Y:S05]  /*0330*/  CALL.ABS.NOINC R10 ;  /* 0x000000000a007343 */ /* 0x00afea0003c00000 */
.L_x_1:
[----:B------:R-:W-:Y:S05]  /*0340*/  BSYNC.RECONVERGENT B6 ;  /* 0x0000000000067941 */ /* 0x000fea0003800200 */
.L_x_0:
[----:B------:R-:W0:Y:S01]  /*0350*/  LDC R3, c[0x0][0x370] ;  /* 0x0000dc00ff037b82 */ /* 0x000e220000000800 */
[----:B------:R-:W1:Y:S01]  /*0360*/  LDCU UR4, c[0x0][0x360] ;  /* 0x00006c00ff0477ac */ /* 0x000e620008000800 */
[----:B------:R-:W-:Y:S01]  /*0370*/  HFMA2 R9, -RZ, RZ, 0, 0 ;  /* 0x00000000ff097431 */ /* 0x000fe200000001ff */
[----:B------:R-:W-:Y:S01]  /*0380*/  MOV R0, 0x0 ;  /* 0x0000000000007802 */ /* 0x000fe20000000f00 */
[----:B------:R-:W-:Y:S01]  /*0390*/  IMAD.MOV.U32 R6, RZ, RZ, R2 ;  /* 0x000000ffff067224 */ /* 0x000fe200078e0002 */
[----:B------:R-:W2:Y:S01]  /*03a0*/  LDCU UR5, c[0x0][0x364] ;  /* 0x00006c80ff0577ac */ /* 0x000ea20008000800 */
[----:B------:R-:W-:Y:S02]  /*03b0*/  MOV R7, R16 ;  /* 0x0000001000077202 */ /* 0x000fe40000000f00 */
[----:B------:R3:W4:Y:S01]  /*03c0*/  LDC.64 R10, c[0x4][R0] ;  /* 0x01000000000a7b82 */ /* 0x0007220000000a00 */
[----:B0-----:R-:W-:-:S04]  /*03d0*/  IMAD R3, R18, R3, UR36 ;  /* 0x0000002412037e24 */ /* 0x001fc8000f8e0203 */
[----:B--2---:R-:W-:-:S04]  /*03e0*/  IMAD R8, R3, UR5, R22 ;  /* 0x0000000503087c24 */ /* 0x004fc8000f8e0216 */
[----:B-1----:R-:W-:Y:S01]  /*03f0*/  IMAD R8, R8, UR4, R19 ;  /* 0x0000000408087c24 */ /* 0x002fe2000f8e0213 */
[----:B------:R-:W0:Y:S04]  /*0400*/  LDCU.64 UR4, c[0x4][0x20] ;  /* 0x01000400ff0477ac */ /* 0x000e280008000a00 */
[----:B------:R3:W-:Y:S01]  /*0410*/  STL.64 [R1], R8 ;  /* 0x0000000801007387 */ /* 0x0007e20000100a00 */
[----:B0-----:R-:W-:Y:S01]  /*0420*/  IMAD.U32 R4, RZ, RZ, UR4 ;  /* 0x00000004ff047e24 */ /* 0x001fe2000f8e00ff */
[----:B---34-:R-:W-:-:S07]  /*0430*/  MOV R5, UR5 ;  /* 0x0000000500057c02 */ /* 0x018fce0008000f00 */
[----:B------:R-:W-:-:S07]  /*0440*/  LEPC R20, `(.L_x_4) ;  /* 0x000000001014794e */ /* 0x000fce0000000000 */
[----:B------:R-:W-:Y:S05]  /*0450*/  CALL.ABS.NOINC R10 ;  /* 0x000000000a007343 */ /* 0x000fea0003c00000 */
.L_x_4:
[----:B------:R-:W-:Y:S05]  /*0460*/  EXIT ;  /* 0x000000000000794d */ /* 0x000fea0003800000 */
.L_x_5:
[----:B------:R-:W-:-:S00]  /*0470*/  BRA `(.L_x_5) ;  /* 0xfffffffc00fc7947 */ /* 0x000fc0000383ffff */
[----:B------:R-:W-:-:S00]  /*0480*/  NOP ;  /* 0x0000000000007918 */ /* 0x000fc00000000000 */
[----:B------:R-:W-:-:S00]  /*0490*/  NOP ;  /* 0x0000000000007918 */ /* 0x000fc00000000000 */
[----:B------:R-:W-:-:S00]  /*04a0*/  NOP ;  /* 0x0000000000007918 */ /* 0x000fc00000000000 */
[----:B------:R-:W-:-:S00]  /*04b0*/  NOP ;  /* 0x0000000000007918 */ /* 0x000fc00000000000 */
[----:B------:R-:W-:-:S00]  /*04c0*/  NOP ;  /* 0x0000000000007918 */ /* 0x000fc00000000000 */
[----:B------:R-:W-:-:S00]  /*04d0*/  NOP ;  /* 0x0000000000007918 */ /* 0x000fc00000000000 */
[----:B------:R-:W-:-:S00]  /*04e0*/  NOP ;  /* 0x0000000000007918 */ /* 0x000fc00000000000 */
[----:B------:R-:W-:-:S00]  /*04f0*/  NOP ;  /* 0x0000000000007918 */ /* 0x000fc00000000000 */
.L_x_6:


//--------------------- .nv.global.init           --------------------------
	.section	.nv.global.init,"aw",@progbits
.nv.global.init:
	.type		$str$3,@object
	.size		$str$3,($str - $str$3)
$str$3:
        /*0000*/ 	.byte	0x67, 0x6c, 0x6f, 0x62, 0x61, 0x6c, 0x5f, 0x69, 0x64, 0x78, 0x20, 0x3d, 0x20, 0x25, 0x6c, 0x64
        /*0010*/ 	.byte	0x20, 0x20, 0x0a, 0x00
	.type		$str,@object
	.size		$str,($str$2 - $str)
$str:
        /*0014*/ 	.byte	0x62, 0x6c, 0x6f, 0x63, 0x6b, 0x49, 0x64, 0x78, 0x2e, 0x7a, 0x20, 0x3d, 0x20, 0x25, 0x64, 0x20
        /*0024*/ 	.byte	0x20, 0x2c, 0x74, 0x68, 0x72, 0x65, 0x61, 0x64, 0x49, 0x64, 0x78, 0x2e, 0x7a, 0x20, 0x3d, 0x25
        /*0034*/ 	.byte	0x64, 0x20, 0x0a, 0x00
	.type		$str$2,@object
	.size		$str$2,($str$1 - $str$2)
$str$2:
        /*0038*/ 	.byte	0x67, 0x72, 0x69, 0x64, 0x44, 0x69, 0x6d, 0x2e, 0x78, 0x20, 0x3d, 0x20, 0x25, 0x64, 0x2c, 0x67
        /*0048*/ 	.byte	0x72, 0x69, 0x64, 0x44, 0x69, 0x6d, 0x2e, 0x79, 0x20, 0x3d, 0x20, 0x25, 0x64, 0x2c, 0x67, 0x72
        /*0058*/ 	.byte	0x69, 0x64, 0x44, 0x69, 0x6d, 0x2e, 0x7a, 0x20, 0x3d, 0x20, 0x25, 0x64, 0x20, 0x0a, 0x00
	.type		$str$1,@object
	.size		$str$1,(.L_1 - $str$1)
$str$1:
        /*0067*/ 	.byte	0x62, 0x6c, 0x6f, 0x63, 0x6b, 0x44, 0x69, 0x6d, 0x2e, 0x78, 0x20, 0x3d, 0x20, 0x25, 0x64, 0x2c
        /*0077*/ 	.byte	0x62, 0x6c, 0x6f, 0x63, 0x6b, 0x44, 0x69, 0x6d, 0x2e, 0x79, 0x20, 0x3d, 0x20, 0x25, 0x64, 0x2c
        /*0087*/ 	.byte	0x62, 0x6c, 0x6f, 0x63, 0x6b, 0x44, 0x69, 0x6d, 0x2e, 0x7a, 0x20, 0x3d, 0x20, 0x25, 0x64, 0x20
        /*0097*/ 	.byte	0x0a, 0x00
.L_1:


//--------------------- .nv.shared.reserved.0     --------------------------
	.section	.nv.shared.reserved.0,"aw",@nobits
	.weak		__nv_reservedSMEM_offset_0_alias
	.size		__nv_reservedSMEM_offset_0_alias, 0, 64
	.other		__nv_reservedSMEM_offset_0_alias,@"STO_CUDA_RESERVED_SHARED STV_DEFAULT"
__nv_reservedSMEM_offset_0_alias:
	.zero		0
	.zero		64


//--------------------- .nv.constant0._Z15cuda_thread_idxv --------------------------
	.section	.nv.constant0._Z15cuda_thread_idxv,"a",@progbits
	.sectionflags	@""
	.align	4
.nv.constant0._Z15cuda_thread_idxv:
	.zero		896


//--------------------- SYMBOLS --------------------------

	.type		.nv.reservedSmem.offset0,@object
	.size		.nv.reservedSmem.offset0,0x4
	.type		vprintf,@function
